//
// Generated by NVIDIA NVVM Compiler
//
// Compiler Build ID: CL-36424714
// Cuda compilation tools, release 13.0, V13.0.88
// Based on NVVM 20.0.0
//

.version 9.0
.target sm_100
.address_size 64

	// .globl	_Z17leaky_relu_kernelPKfPfi

.visible .entry _Z17leaky_relu_kernelPKfPfi(
	.param .u64 .ptr .align 1 _Z17leaky_relu_kernelPKfPfi_param_0,
	.param .u64 .ptr .align 1 _Z17leaky_relu_kernelPKfPfi_param_1,
	.param .u32 _Z17leaky_relu_kernelPKfPfi_param_2
)
{
	.reg .pred 	%p<7>;
	.reg .b32 	%r<31>;
	.reg .b32 	%f<16>;
	.reg .b64 	%rd<18>;

	ld.param.u64 	%rd3, [_Z17leaky_relu_kernelPKfPfi_param_0];
	ld.param.u64 	%rd4, [_Z17leaky_relu_kernelPKfPfi_param_1];
	ld.param.u32 	%r12, [_Z17leaky_relu_kernelPKfPfi_param_2];
	cvta.to.global.u64 	%rd1, %rd4;
	cvta.to.global.u64 	%rd2, %rd3;
	mov.u32 	%r13, %ntid.x;
	mov.u32 	%r14, %ctaid.x;
	mov.u32 	%r15, %tid.x;
	mad.lo.s32 	%r29, %r13, %r14, %r15;
	mov.u32 	%r16, %nctaid.x;
	mul.lo.s32 	%r2, %r16, %r13;
	setp.ge.s32 	%p1, %r29, %r12;
	@%p1 bra 	$L__BB0_7;
	add.s32 	%r17, %r29, %r2;
	max.s32 	%r18, %r12, %r17;
	setp.lt.s32 	%p2, %r17, %r12;
	selp.u32 	%r19, 1, 0, %p2;
	add.s32 	%r20, %r17, %r19;
	sub.s32 	%r21, %r18, %r20;
	div.u32 	%r22, %r21, %r2;
	add.s32 	%r3, %r22, %r19;
	and.b32  	%r23, %r3, 3;
	setp.eq.s32 	%p3, %r23, 3;
	@%p3 bra 	$L__BB0_4;
	add.s32 	%r24, %r3, 1;
	and.b32  	%r25, %r24, 3;
	neg.s32 	%r27, %r25;
$L__BB0_3:
	.pragma "nounroll";
	mul.wide.s32 	%rd5, %r29, 4;
	add.s64 	%rd6, %rd1, %rd5;
	add.s64 	%rd7, %rd2, %rd5;
	ld.global.f32 	%f1, [%rd7];
	div.rn.f32 	%f2, %f1, 0f42C80000;
	max.f32 	%f3, %f1, %f2;
	st.global.f32 	[%rd6], %f3;
	add.s32 	%r29, %r29, %r2;
	add.s32 	%r27, %r27, 1;
	setp.ne.s32 	%p4, %r27, 0;
	@%p4 bra 	$L__BB0_3;
$L__BB0_4:
	setp.lt.u32 	%p5, %r3, 3;
	@%p5 bra 	$L__BB0_7;
	mul.wide.s32 	%rd11, %r2, 4;
	shl.b32 	%r26, %r2, 2;
$L__BB0_6:
	.pragma "nounroll";
	mul.wide.s32 	%rd8, %r29, 4;
	add.s64 	%rd9, %rd2, %rd8;
	ld.global.f32 	%f4, [%rd9];
	div.rn.f32 	%f5, %f4, 0f42C80000;
	max.f32 	%f6, %f4, %f5;
	add.s64 	%rd10, %rd1, %rd8;
	st.global.f32 	[%rd10], %f6;
	add.s64 	%rd12, %rd9, %rd11;
	ld.global.f32 	%f7, [%rd12];
	div.rn.f32 	%f8, %f7, 0f42C80000;
	max.f32 	%f9, %f7, %f8;
	add.s64 	%rd13, %rd10, %rd11;
	st.global.f32 	[%rd13], %f9;
	add.s64 	%rd14, %rd12, %rd11;
	ld.global.f32 	%f10, [%rd14];
	div.rn.f32 	%f11, %f10, 0f42C80000;
	max.f32 	%f12, %f10, %f11;
	add.s64 	%rd15, %rd13, %rd11;
	st.global.f32 	[%rd15], %f12;
	add.s64 	%rd16, %rd14, %rd11;
	ld.global.f32 	%f13, [%rd16];
	div.rn.f32 	%f14, %f13, 0f42C80000;
	max.f32 	%f15, %f13, %f14;
	add.s64 	%rd17, %rd15, %rd11;
	st.global.f32 	[%rd17], %f15;
	add.s32 	%r29, %r26, %r29;
	setp.lt.s32 	%p6, %r29, %r12;
	@%p6 bra 	$L__BB0_6;
$L__BB0_7:
	ret;

}


// ===== COMPILED SASS (sm_100) =====

	.target	sm_100

	.elftype	@"ET_EXEC"


//--------------------- .note.nv.tkinfo           --------------------------
	.section	.note.nv.tkinfo,"",@"SHT_NOTE"
	.sectionflags	@"SHF_NOTE_NV_TKINFO"
	.tkinfo
        /*0018*/ 	.word	0x00000002
        /*0030*/ 	.string	""
        /*0030*/ 	.string	"ptxas"
        /*0030*/ 	.string	"Cuda compilation tools, release 13.0, V13.0.88"
        /*0030*/ 	.string	"Build cuda_13.0.r13.0/compiler.36424714_0"
        /*0030*/ 	.string	"-arch sm_100 -m 64 "



//--------------------- .note.nv.cuinfo           --------------------------
	.section	.note.nv.cuinfo,"",@"SHT_NOTE"
	.sectionflags	@"SHF_NOTE_NV_CUINFO"
        /*0018*/ 	.short	0x0002
        /*001a*/ 	.short	0x0064
        /*001c*/ 	.short	0x0082
	.zero		2


//--------------------- .nv.info                  --------------------------
	.section	.nv.info,"",@"SHT_CUDA_INFO"
	.align	4


	//----- nvinfo : EIATTR_REGCOUNT
	.align		4
        /*0000*/ 	.byte	0x04, 0x2f
        /*0002*/ 	.short	(.L_1 - .L_0)
	.align		4
.L_0:
        /*0004*/ 	.word	index@(_Z17leaky_relu_kernelPKfPfi)
        /*0008*/ 	.word	0x00000019


	//----- nvinfo : EIATTR_FRAME_SIZE
	.align		4
.L_1:
        /*000c*/ 	.byte	0x04, 0x11
        /*000e*/ 	.short	(.L_3 - .L_2)
	.align		4
.L_2:
        /*0010*/ 	.word	index@($__internal_0_$__cuda_sm3x_div_rn_noftz_f32_slowpath)
        /*0014*/ 	.word	0x00000000


	//----- nvinfo : EIATTR_FRAME_SIZE
	.align		4
.L_3:
        /*0018*/ 	.byte	0x04, 0x11
        /*001a*/ 	.short	(.L_5 - .L_4)
	.align		4
.L_4:
        /*001c*/ 	.word	index@(_Z17leaky_relu_kernelPKfPfi)
        /*0020*/ 	.word	0x00000000


	//----- nvinfo : EIATTR_MIN_STACK_SIZE
	.align		4
.L_5:
        /*0024*/ 	.byte	0x04, 0x12
        /*0026*/ 	.short	(.L_7 - .L_6)
	.align		4
.L_6:
        /*0028*/ 	.word	index@(_Z17leaky_relu_kernelPKfPfi)
        /*002c*/ 	.word	0x00000000
.L_7:


//--------------------- .nv.compat                --------------------------
	.section	.nv.compat,"",@"SHT_CUDA_COMPAT_INFO"
	.align	4
        /*0000*/ 	.byte	0x02, 0x09, 0x00, 0x00, 0x02, 0x02, 0x01, 0x00, 0x02, 0x05, 0x05, 0x00, 0x03, 0x07, 0x01, 0x01
        /*0010*/ 	.byte	0x02, 0x03, 0x00, 0x00, 0x02, 0x06, 0x01, 0x00, 0x04, 0x0b, 0x08, 0x00, 0x01, 0x00, 0x00, 0x00
        /*0020*/ 	.byte	0x00, 0x00, 0x00, 0x00


//--------------------- .nv.info._Z17leaky_relu_kernelPKfPfi --------------------------
	.section	.nv.info._Z17leaky_relu_kernelPKfPfi,"",@"SHT_CUDA_INFO"
	.sectionflags	@""
	.align	4


	//----- nvinfo : EIATTR_CUDA_API_VERSION
	.align		4
        /*0000*/ 	.byte	0x04, 0x37
        /*0002*/ 	.short	(.L_9 - .L_8)
.L_8:
        /*0004*/ 	.word	0x00000082


	//----- nvinfo : EIATTR_KPARAM_INFO
	.align		4
.L_9:
        /*0008*/ 	.byte	0x04, 0x17
        /*000a*/ 	.short	(.L_11 - .L_10)
.L_10:
        /*000c*/ 	.word	0x00000000
        /*0010*/ 	.short	0x0002
        /*0012*/ 	.short	0x0010
        /*0014*/ 	.byte	0x00, 0xf0, 0x11, 0x00


	//----- nvinfo : EIATTR_KPARAM_INFO
	.align		4
.L_11:
        /*0018*/ 	.byte	0x04, 0x17
        /*001a*/ 	.short	(.L_13 - .L_12)
.L_12:
        /*001c*/ 	.word	0x00000000
        /*0020*/ 	.short	0x0001
        /*0022*/ 	.short	0x0008
        /*0024*/ 	.byte	0x00, 0xf5, 0x21, 0x00


	//----- nvinfo : EIATTR_KPARAM_INFO
	.align		4
.L_13:
        /*0028*/ 	.byte	0x04, 0x17
        /*002a*/ 	.short	(.L_15 - .L_14)
.L_14:
        /*002c*/ 	.word	0x00000000
        /*0030*/ 	.short	0x0000
        /*0032*/ 	.short	0x0000
        /*0034*/ 	.byte	0x00, 0xf5, 0x21, 0x00


	//----- nvinfo : EIATTR_SPARSE_MMA_MASK
	.align		4
.L_15:
        /*0038*/ 	.byte	0x03, 0x50
        /*003a*/ 	.short	0x0000


	//----- nvinfo : EIATTR_MAXREG_COUNT
	.align		4
        /*003c*/ 	.byte	0x03, 0x1b
        /*003e*/ 	.short	0x00ff


	//----- nvinfo : EIATTR_MERCURY_ISA_VERSION
	.align		4
        /*0040*/ 	.byte	0x03, 0x5f
        /*0042*/ 	.short	0x0101


	//----- nvinfo : EIATTR_VRC_CTA_INIT_COUNT
	.align		4
        /*0044*/ 	.byte	0x02, 0x4a
	.zero		1
	.zero		1


	//----- nvinfo : EIATTR_EXIT_INSTR_OFFSETS
	.align		4
        /*0048*/ 	.byte	0x04, 0x1c
        /*004a*/ 	.short	(.L_17 - .L_16)


	//   ....[0]....
.L_16:
        /*004c*/ 	.word	0x00000090


	//   ....[1]....
        /*0050*/ 	.word	0x00000470


	//   ....[2]....
        /*0054*/ 	.word	0x000008f0


	//----- nvinfo : EIATTR_CRS_STACK_SIZE
	.align		4
.L_17:
        /*0058*/ 	.byte	0x04, 0x1e
        /*005a*/ 	.short	(.L_19 - .L_18)
.L_18:
        /*005c*/ 	.word	0x00000000


	//----- nvinfo : EIATTR_CBANK_PARAM_SIZE
	.align		4
.L_19:
        /*0060*/ 	.byte	0x03, 0x19
        /*0062*/ 	.short	0x0014


	//----- nvinfo : EIATTR_PARAM_CBANK
	.align		4
        /*0064*/ 	.byte	0x04, 0x0a
        /*0066*/ 	.short	(.L_21 - .L_20)
	.align		4
.L_20:
        /*0068*/ 	.word	index@(.nv.constant0._Z17leaky_relu_kernelPKfPfi)
        /*006c*/ 	.short	0x0380
        /*006e*/ 	.short	0x0014


	//----- nvinfo : EIATTR_SW_WAR
	.align		4
.L_21:
        /*0070*/ 	.byte	0x04, 0x36
        /*0072*/ 	.short	(.L_23 - .L_22)
.L_22:
        /*0074*/ 	.word	0x00000008
.L_23:


//--------------------- .nv.callgraph             --------------------------
	.section	.nv.callgraph,"",@"SHT_CUDA_CALLGRAPH"
	.align	4
	.sectionentsize	8
	.align		4
        /*0000*/ 	.word	0x00000000
	.align		4
        /*0004*/ 	.word	0xffffffff
	.align		4
        /*0008*/ 	.word	0x00000000
	.align		4
        /*000c*/ 	.word	0xfffffffe
	.align		4
        /*0010*/ 	.word	0x00000000
	.align		4
        /*0014*/ 	.word	0xfffffffd
	.align		4
        /*0018*/ 	.word	0x00000000
	.align		4
        /*001c*/ 	.word	0xfffffffc


//--------------------- .text._Z17leaky_relu_kernelPKfPfi --------------------------
	.section	.text._Z17leaky_relu_kernelPKfPfi,"ax",@progbits
	.align	128
        .global         _Z17leaky_relu_kernelPKfPfi
        .type           _Z17leaky_relu_kernelPKfPfi,@function
        .size           _Z17leaky_relu_kernelPKfPfi,(.L_x_26 - _Z17leaky_relu_kernelPKfPfi)
        .other          _Z17leaky_relu_kernelPKfPfi,@"STO_CUDA_ENTRY STV_DEFAULT"
_Z17leaky_relu_kernelPKfPfi:
.text._Z17leaky_relu_kernelPKfPfi:
[----:B------:R-:W-:Y:S01]  /*0000*/  LDC R1, c[0x0][0x37c] ;  /* 0x0000df00ff017b82 */ /* 0x000fe20000000800 */
[----:B------:R-:W0:Y:S01]  /*0010*/  S2R R6, SR_CTAID.X ;  /* 0x0000000000067919 */ /* 0x000e220000002500 */
[----:B------:R-:W0:Y:S06]  /*0020*/  LDCU UR4, c[0x0][0x360] ;  /* 0x00006c00ff0477ac */ /* 0x000e2c0008000800 */
[----:B------:R-:W1:Y:S01]  /*0030*/  LDC R0, c[0x0][0x370] ;  /* 0x0000dc00ff007b82 */ /* 0x000e620000000800 */
[----:B------:R-:W0:Y:S01]  /*0040*/  S2R R3, SR_TID.X ;  /* 0x0000000000037919 */ /* 0x000e220000002100 */
[----:B------:R-:W2:Y:S01]  /*0050*/  LDCU UR5, c[0x0][0x390] ;  /* 0x00007200ff0577ac */ /* 0x000ea20008000800 */
[----:B0-----:R-:W-:-:S02]  /*0060*/  IMAD R6, R6, UR4, R3 ;  /* 0x0000000406067c24 */ /* 0x001fc4000f8e0203 */
[----:B-1----:R-:W-:-:S03]  /*0070*/  IMAD R3, R0, UR4, RZ ;  /* 0x0000000400037c24 */ /* 0x002fc6000f8e02ff */
[----:B--2---:R-:W-:-:S13]  /*0080*/  ISETP.GE.AND P0, PT, R6, UR5, PT ;  /* 0x0000000506007c0c */ /* 0x004fda000bf06270 */
[----:B------:R-:W-:Y:S05]  /*0090*/  @P0 EXIT ;  /* 0x000000000000094d */ /* 0x000fea0003800000 */
[----:B------:R-:W0:Y:S01]  /*00a0*/  I2F.U32.RP R2, R3 ;  /* 0x0000000300027306 */ /* 0x000e220000209000 */
[C---:B------:R-:W-:Y:S01]  /*00b0*/  IMAD.IADD R0, R3.reuse, 0x1, R6 ;  /* 0x0000000103007824 */ /* 0x040fe200078e0206 */
[----:B------:R-:W-:Y:S01]  /*00c0*/  ISETP.NE.U32.AND P2, PT, R3, RZ, PT ;  /* 0x000000ff0300720c */ /* 0x000fe20003f45070 */
[----:B------:R-:W-:Y:S01]  /*00d0*/  IMAD.MOV R9, RZ, RZ, -R3 ;  /* 0x000000ffff097224 */ /* 0x000fe200078e0a03 */
[----:B------:R-:W-:Y:S02]  /*00e0*/  BSSY.RECONVERGENT B0, `(.L_x_0) ;  /* 0x0000034000007945 */ /* 0x000fe40003800200 */
[C---:B------:R-:W-:Y:S02]  /*00f0*/  ISETP.GE.AND P0, PT, R0.reuse, UR5, PT ;  /* 0x0000000500007c0c */ /* 0x040fe4000bf06270 */
[----:B------:R-:W-:Y:S01]  /*0100*/  VIMNMX R7, PT, PT, R0, UR5, !PT ;  /* 0x0000000500077c48 */ /* 0x000fe2000ffe0100 */
[----:B------:R-:W1:Y:S01]  /*0110*/  LDCU.64 UR4, c[0x0][0x358] ;  /* 0x00006b00ff0477ac */ /* 0x000e620008000a00 */
[----:B------:R-:W-:-:S04]  /*0120*/  SEL R20, RZ, 0x1, P0 ;  /* 0x00000001ff147807 */ /* 0x000fc80000000000 */
[----:B------:R-:W-:Y:S01]  /*0130*/  IADD3 R0, PT, PT, R7, -R0, -R20 ;  /* 0x8000000007007210 */ /* 0x000fe20007ffe814 */
[----:B0-----:R-:W0:Y:S02]  /*0140*/  MUFU.RCP R2, R2 ;  /* 0x0000000200027308 */ /* 0x001e240000001000 */
[----:B0-----:R-:W-:-:S06]  /*0150*/  VIADD R4, R2, 0xffffffe ;  /* 0x0ffffffe02047836 */ /* 0x001fcc0000000000 */
[----:B------:R0:W2:Y:S02]  /*0160*/  F2I.FTZ.U32.TRUNC.NTZ R5, R4 ;  /* 0x0000000400057305 */ /* 0x0000a4000021f000 */
[----:B0-----:R-:W-:Y:S02]  /*0170*/  HFMA2 R4, -RZ, RZ, 0, 0 ;  /* 0x00000000ff047431 */ /* 0x001fe400000001ff */
[----:B--2---:R-:W-:-:S04]  /*0180*/  IMAD R9, R9, R5, RZ ;  /* 0x0000000509097224 */ /* 0x004fc800078e02ff */
[----:B------:R-:W-:-:S06]  /*0190*/  IMAD.HI.U32 R5, R5, R9, R4 ;  /* 0x0000000905057227 */ /* 0x000fcc00078e0004 */
[----:B------:R-:W-:-:S04]  /*01a0*/  IMAD.HI.U32 R5, R5, R0, RZ ;  /* 0x0000000005057227 */ /* 0x000fc800078e00ff */
[----:B------:R-:W-:-:S04]  /*01b0*/  IMAD.MOV R2, RZ, RZ, -R5 ;  /* 0x000000ffff027224 */ /* 0x000fc800078e0a05 */
[----:B------:R-:W-:-:S05]  /*01c0*/  IMAD R0, R3, R2, R0 ;  /* 0x0000000203007224 */ /* 0x000fca00078e0200 */
[----:B------:R-:W-:-:S13]  /*01d0*/  ISETP.GE.U32.AND P0, PT, R0, R3, PT ;  /* 0x000000030000720c */ /* 0x000fda0003f06070 */
[----:B------:R-:W-:Y:S01]  /*01e0*/  @P0 IMAD.IADD R0, R0, 0x1, -R3 ;  /* 0x0000000100000824 */ /* 0x000fe200078e0a03 */
[----:B------:R-:W-:-:S04]  /*01f0*/  @P0 IADD3 R5, PT, PT, R5, 0x1, RZ ;  /* 0x0000000105050810 */ /* 0x000fc80007ffe0ff */
[----:B------:R-:W-:-:S13]  /*0200*/  ISETP.GE.U32.AND P1, PT, R0, R3, PT ;  /* 0x000000030000720c */ /* 0x000fda0003f26070 */
[----:B------:R-:W-:Y:S01]  /*0210*/  @P1 VIADD R5, R5, 0x1 ;  /* 0x0000000105051836 */ /* 0x000fe20000000000 */
[----:B------:R-:W-:-:S05]  /*0220*/  @!P2 LOP3.LUT R5, RZ, R3, RZ, 0x33, !PT ;  /* 0x00000003ff05a212 */ /* 0x000fca00078e33ff */
[----:B------:R-:W-:Y:S01]  /*0230*/  IMAD.IADD R20, R20, 0x1, R5 ;  /* 0x0000000114147824 */ /* 0x000fe200078e0205 */
[----:B------:R-:W-:-:S04]  /*0240*/  MOV R5, 0x42c80000 ;  /* 0x42c8000000057802 */ /* 0x000fc80000000f00 */
[----:B------:R-:W-:-:S04]  /*0250*/  LOP3.LUT R0, R20, 0x3, RZ, 0xc0, !PT ;  /* 0x0000000314007812 */ /* 0x000fc800078ec0ff */
[----:B------:R-:W-:-:S13]  /*0260*/  ISETP.NE.AND P0, PT, R0, 0x3, PT ;  /* 0x000000030000780c */ /* 0x000fda0003f05270 */
[----:B-1----:R-:W-:Y:S05]  /*0270*/  @!P0 BRA `(.L_x_1) ;  /* 0x0000000000688947 */ /* 0x002fea0003800000 */
[----:B------:R-:W0:Y:S01]  /*0280*/  LDC.64 R16, c[0x0][0x380] ;  /* 0x0000e000ff107b82 */ /* 0x000e220000000a00 */
[----:B------:R-:W-:-:S05]  /*0290*/  VIADD R0, R20, 0x1 ;  /* 0x0000000114007836 */ /* 0x000fca0000000000 */
[----:B------:R-:W-:Y:S02]  /*02a0*/  LOP3.LUT R0, R0, 0x3, RZ, 0xc0, !PT ;  /* 0x0000000300007812 */ /* 0x000fe400078ec0ff */
[----:B------:R-:W1:Y:S03]  /*02b0*/  LDC.64 R14, c[0x0][0x388] ;  /* 0x0000e200ff0e7b82 */ /* 0x000e660000000a00 */
[----:B------:R-:W-:-:S07]  /*02c0*/  IMAD.MOV R21, RZ, RZ, -R0 ;  /* 0x000000ffff157224 */ /* 0x000fce00078e0a00 */
.L_x_4:
[----:B0-----:R-:W-:-:S05]  /*02d0*/  IMAD.WIDE R8, R6, 0x4, R16 ;  /* 0x0000000406087825 */ /* 0x001fca00078e0210 */
[----:B--2---:R-:W2:Y:S01]  /*02e0*/  LDG.E R2, desc[UR4][R8.64] ;  /* 0x0000000408027981 */ /* 0x004ea2000c1e1900 */
[----:B------:R-:W-:Y:S02]  /*02f0*/  HFMA2 R7, -RZ, RZ, 1.0341796875, -112.625 ;  /* 0x3c23d70aff077431 */ /* 0x000fe400000001ff */
[----:B------:R-:W-:Y:S01]  /*0300*/  VIADD R21, R21, 0x1 ;  /* 0x0000000115157836 */ /* 0x000fe20000000000 */
[----:B------:R-:W-:Y:S01]  /*0310*/  BSSY.RECONVERGENT B1, `(.L_x_2) ;  /* 0x000000c000017945 */ /* 0x000fe20003800200 */
[----:B-1----:R-:W-:-:S03]  /*0320*/  IMAD.WIDE R10, R6, 0x4, R14 ;  /* 0x00000004060a7825 */ /* 0x002fc600078e020e */
[----:B------:R-:W-:Y:S01]  /*0330*/  ISETP.NE.AND P2, PT, R21, RZ, PT ;  /* 0x000000ff1500720c */ /* 0x000fe20003f45270 */
[----:B------:R-:W-:-:S04]  /*0340*/  FFMA R0, R7, -R5, 1 ;  /* 0x3f80000007007423 */ /* 0x000fc80000000805 */
[----:B------:R-:W-:Y:S01]  /*0350*/  FFMA R7, R0, R7, 0.0099999997764825820923 ;  /* 0x3c23d70a00077423 */ /* 0x000fe20000000007 */
[----:B--2---:R-:W0:Y:S03]  /*0360*/  FCHK P0, R2, 100 ;  /* 0x42c8000002007902 */ /* 0x004e260000000000 */
[----:B------:R-:W-:-:S04]  /*0370*/  FFMA R0, R2, R7, RZ ;  /* 0x0000000702007223 */ /* 0x000fc800000000ff */
[----:B------:R-:W-:-:S04]  /*0380*/  FFMA R4, R0, -100, R2 ;  /* 0xc2c8000000047823 */ /* 0x000fc80000000002 */
[----:B------:R-:W-:Y:S01]  /*0390*/  FFMA R0, R7, R4, R0 ;  /* 0x0000000407007223 */ /* 0x000fe20000000000 */
[----:B0-----:R-:W-:Y:S06]  /*03a0*/  @!P0 BRA `(.L_x_3) ;  /* 0x0000000000088947 */ /* 0x001fec0003800000 */
[----:B------:R-:W-:-:S07]  /*03b0*/  MOV R4, 0x3d0 ;  /* 0x000003d000047802 */ /* 0x000fce0000000f00 */
[----:B------:R-:W-:Y:S05]  /*03c0*/  CALL.REL.NOINC `($__internal_0_$__cuda_sm3x_div_rn_noftz_f32_slowpath) ;  /* 0x00000004004c7944 */ /* 0x000fea0003c00000 */
.L_x_3:
[----:B------:R-:W-:Y:S05]  /*03d0*/  BSYNC.RECONVERGENT B1 ;  /* 0x0000000000017941 */ /* 0x000fea0003800200 */
.L_x_2:
[----:B------:R-:W-:Y:S01]  /*03e0*/  FMNMX R7, R2, R0, !PT ;  /* 0x0000000002077209 */ /* 0x000fe20007800000 */
[----:B------:R-:W-:-:S04]  /*03f0*/  IMAD.IADD R6, R3, 0x1, R6 ;  /* 0x0000000103067824 */ /* 0x000fc800078e0206 */
[----:B------:R2:W-:Y:S01]  /*0400*/  STG.E desc[UR4][R10.64], R7 ;  /* 0x000000070a007986 */ /* 0x0005e2000c101904 */
[----:B------:R-:W-:Y:S05]  /*0410*/  @P2 BRA `(.L_x_4) ;  /* 0xfffffffc00ac2947 */ /* 0x000fea000383ffff */
.L_x_1:
[----:B------:R-:W-:Y:S05]  /*0420*/  BSYNC.RECONVERGENT B0 ;  /* 0x0000000000007941 */ /* 0x000fea0003800200 */
.L_x_0:
[----:B--2---:R-:W0:Y:S01]  /*0430*/  LDC.64 R10, c[0x0][0x380] ;  /* 0x0000e000ff0a7b82 */ /* 0x004e220000000a00 */
[----:B------:R-:W-:Y:S01]  /*0440*/  ISETP.GE.U32.AND P0, PT, R20, 0x3, PT ;  /* 0x000000031400780c */ /* 0x000fe20003f06070 */
[----:B------:R-:W1:Y:S06]  /*0450*/  LDCU UR6, c[0x0][0x390] ;  /* 0x00007200ff0677ac */ /* 0x000e6c0008000800 */
[----:B------:R-:W2:Y:S06]  /*0460*/  LDC.64 R14, c[0x0][0x388] ;  /* 0x0000e200ff0e7b82 */ /* 0x000eac0000000a00 */
[----:B-1----:R-:W-:Y:S05]  /*0470*/  @!P0 EXIT ;  /* 0x000000000000894d */ /* 0x002fea0003800000 */
.L_x_13:
[----:B0-----:R-:W-:-:S05]  /*0480*/  IMAD.WIDE R20, R6, 0x4, R10 ;  /* 0x0000000406147825 */ /* 0x001fca00078e020a */
[----:B------:R-:W3:Y:S01]  /*0490*/  LDG.E R2, desc[UR4][R20.64] ;  /* 0x0000000414027981 */ /* 0x000ee2000c1e1900 */
[----:B------:R-:W-:Y:S01]  /*04a0*/  MOV R0, 0x3c23d70a ;  /* 0x3c23d70a00007802 */ /* 0x000fe20000000f00 */
[----:B------:R-:W-:Y:S04]  /*04b0*/  BSSY.RECONVERGENT B0, `(.L_x_5) ;  /* 0x000000a000007945 */ /* 0x000fe80003800200 */
[----:B------:R-:W-:-:S04]  /*04c0*/  FFMA R7, R0, -R5, 1 ;  /* 0x3f80000000077423 */ /* 0x000fc80000000805 */
[----:B------:R-:W-:Y:S01]  /*04d0*/  FFMA R7, R7, R0, 0.0099999997764825820923 ;  /* 0x3c23d70a07077423 */ /* 0x000fe20000000000 */
[----:B---3--:R-:W0:Y:S03]  /*04e0*/  FCHK P0, R2, 100 ;  /* 0x42c8000002007902 */ /* 0x008e260000000000 */
[----:B------:R-:W-:-:S04]  /*04f0*/  FFMA R9, R7, R2, RZ ;  /* 0x0000000207097223 */ /* 0x000fc800000000ff */
[----:B------:R-:W-:-:S04]  /*0500*/  FFMA R0, R9, -100, R2 ;  /* 0xc2c8000009007823 */ /* 0x000fc80000000002 */
[----:B------:R-:W-:Y:S01]  /*0510*/  FFMA R0, R7, R0, R9 ;  /* 0x0000000007007223 */ /* 0x000fe20000000009 */
[----:B0-----:R-:W-:Y:S06]  /*0520*/  @!P0 BRA `(.L_x_6) ;  /* 0x0000000000088947 */ /* 0x001fec0003800000 */
[----:B------:R-:W-:-:S07]  /*0530*/  MOV R4, 0x550 ;  /* 0x0000055000047802 */ /* 0x000fce0000000f00 */
[----:B--2---:R-:W-:Y:S05]  /*0540*/  CALL.REL.NOINC `($__internal_0_$__cuda_sm3x_div_rn_noftz_f32_slowpath) ;  /* 0x0000000000ec7944 */ /* 0x004fea0003c00000 */
.L_x_6:
[----:B------:R-:W-:Y:S05]  /*0550*/  BSYNC.RECONVERGENT B0 ;  /* 0x0000000000007941 */ /* 0x000fea0003800200 */
.L_x_5:
[----:B------:R-:W-:Y:S01]  /*0560*/  FMNMX R9, R2, R0, !PT ;  /* 0x0000000002097209 */ /* 0x000fe20007800000 */
[----:B--2---:R-:W-:-:S04]  /*0570*/  IMAD.WIDE R16, R6, 0x4, R14 ;  /* 0x0000000406107825 */ /* 0x004fc800078e020e */
[----:B------:R-:W-:Y:S01]  /*0580*/  IMAD.WIDE R20, R3, 0x4, R20 ;  /* 0x0000000403147825 */ /* 0x000fe200078e0214 */
[----:B------:R0:W-:Y:S04]  /*0590*/  STG.E desc[UR4][R16.64], R9 ;  /* 0x0000000910007986 */ /* 0x0001e8000c101904 */
[----:B------:R-:W2:Y:S01]  /*05a0*/  LDG.E R2, desc[UR4][R20.64] ;  /* 0x0000000414027981 */ /* 0x000ea2000c1e1900 */
[----:B------:R-:W-:Y:S01]  /*05b0*/  IMAD.MOV.U32 R0, RZ, RZ, 0x3c23d70a ;  /* 0x3c23d70aff007424 */ /* 0x000fe200078e00ff */
[----:B------:R-:W-:Y:S03]  /*05c0*/  BSSY.RECONVERGENT B0, `(.L_x_7) ;  /* 0x000000a000007945 */ /* 0x000fe60003800200 */
[----:B------:R-:W-:-:S04]  /*05d0*/  FFMA R7, R0, -R5, 1 ;  /* 0x3f80000000077423 */ /* 0x000fc80000000805 */
[----:B------:R-:W-:Y:S01]  /*05e0*/  FFMA R7, R7, R0, 0.0099999997764825820923 ;  /* 0x3c23d70a07077423 */ /* 0x000fe20000000000 */
[----:B--2---:R-:W1:Y:S03]  /*05f0*/  FCHK P0, R2, 100 ;  /* 0x42c8000002007902 */ /* 0x004e660000000000 */
[----:B------:R-:W-:-:S04]  /*0600*/  FFMA R13, R7, R2, RZ ;  /* 0x00000002070d7223 */ /* 0x000fc800000000ff */
[----:B------:R-:W-:-:S04]  /*0610*/  FFMA R0, R13, -100, R2 ;  /* 0xc2c800000d007823 */ /* 0x000fc80000000002 */
[----:B------:R-:W-:Y:S01]  /*0620*/  FFMA R0, R7, R0, R13 ;  /* 0x0000000007007223 */ /* 0x000fe2000000000d */
[----:B01----:R-:W-:Y:S06]  /*0630*/  @!P0 BRA `(.L_x_8) ;  /* 0x0000000000088947 */ /* 0x003fec0003800000 */
[----:B------:R-:W-:-:S07]  /*0640*/  MOV R4, 0x660 ;  /* 0x0000066000047802 */ /* 0x000fce0000000f00 */
[----:B------:R-:W-:Y:S05]  /*0650*/  CALL.REL.NOINC `($__internal_0_$__cuda_sm3x_div_rn_noftz_f32_slowpath) ;  /* 0x0000000000a87944 */ /* 0x000fea0003c00000 */
.L_x_8:
[----:B------:R-:W-:Y:S05]  /*0660*/  BSYNC.RECONVERGENT B0 ;  /* 0x0000000000007941 */ /* 0x000fea0003800200 */
.L_x_7:
[----:B------:R-:W-:Y:S01]  /*0670*/  FMNMX R9, R2, R0, !PT ;  /* 0x0000000002097209 */ /* 0x000fe20007800000 */
[----:B------:R-:W-:-:S04]  /*0680*/  IMAD.WIDE R16, R3, 0x4, R16 ;  /* 0x0000000403107825 */ /* 0x000fc800078e0210 */
        /* <DEDUP_REMOVED lines=14> */
.L_x_10:
[----:B------:R-:W-:Y:S05]  /*0770*/  BSYNC.RECONVERGENT B0 ;  /* 0x0000000000007941 */ /* 0x000fea0003800200 */
.L_x_9:
[----:B------:R-:W-:Y:S01]  /*0780*/  FMNMX R9, R2, R0, !PT ;  /* 0x0000000002097209 */ /* 0x000fe20007800000 */
[----:B------:R-:W-:-:S04]  /*0790*/  IMAD.WIDE R16, R3, 0x4, R16 ;  /* 0x0000000403107825 */ /* 0x000fc800078e0210 */
[----:B------:R-:W-:Y:S01]  /*07a0*/  IMAD.WIDE R20, R3, 0x4, R20 ;  /* 0x0000000403147825 */ /* 0x000fe200078e0214 */
[----:B------:R0:W-:Y:S04]  /*07b0*/  STG.E desc[UR4][R16.64], R9 ;  /* 0x0000000910007986 */ /* 0x0001e8000c101904 */
[----:B------:R-:W2:Y:S01]  /*07c0*/  LDG.E R2, desc[UR4][R20.64] ;  /* 0x0000000414027981 */ /* 0x000ea2000c1e1900 */
[----:B------:R-:W-:Y:S01]  /*07d0*/  HFMA2 R0, -RZ, RZ, 1.0341796875, -112.625 ;  /* 0x3c23d70aff007431 */ /* 0x000fe200000001ff */
[----:B------:R-:W-:Y:S04]  /*07e0*/  BSSY.RECONVERGENT B0, `(.L_x_11) ;  /* 0x000000a000007945 */ /* 0x000fe80003800200 */
        /* <DEDUP_REMOVED lines=9> */
.L_x_12:
[----:B------:R-:W-:Y:S05]  /*0880*/  BSYNC.RECONVERGENT B0 ;  /* 0x0000000000007941 */ /* 0x000fea0003800200 */
.L_x_11:
[----:B------:R-:W-:Y:S01]  /*0890*/  FMNMX R7, R2, R0, !PT ;  /* 0x0000000002077209 */ /* 0x000fe20007800000 */
[----:B------:R-:W-:-:S04]  /*08a0*/  IMAD.WIDE R16, R3, 0x4, R16 ;  /* 0x0000000403107825 */ /* 0x000fc800078e0210 */
[----:B------:R-:W-:Y:S01]  /*08b0*/  IMAD R6, R3, 0x4, R6 ;  /* 0x0000000403067824 */ /* 0x000fe200078e0206 */
[----:B------:R1:W-:Y:S04]  /*08c0*/  STG.E desc[UR4][R16.64], R7 ;  /* 0x0000000710007986 */ /* 0x0003e8000c101904 */
[----:B------:R-:W-:-:S13]  /*08d0*/  ISETP.GE.AND P0, PT, R6, UR6, PT ;  /* 0x0000000606007c0c */ /* 0x000fda000bf06270 */
[----:B-1----:R-:W-:Y:S05]  /*08e0*/  @!P0 BRA `(.L_x_13) ;  /* 0xfffffff800e48947 */ /* 0x002fea000383ffff */
[----:B------:R-:W-:Y:S05]  /*08f0*/  EXIT ;  /* 0x000000000000794d */ /* 0x000fea0003800000 */
        .weak           $__internal_0_$__cuda_sm3x_div_rn_noftz_f32_slowpath
        .type           $__internal_0_$__cuda_sm3x_div_rn_noftz_f32_slowpath,@function
        .size           $__internal_0_$__cuda_sm3x_div_rn_noftz_f32_slowpath,(.L_x_26 - $__internal_0_$__cuda_sm3x_div_rn_noftz_f32_slowpath)
$__internal_0_$__cuda_sm3x_div_rn_noftz_f32_slowpath:
[----:B------:R-:W-:Y:S01]  /*0900*/  SHF.R.U32.HI R7, RZ, 0x17, R5 ;  /* 0x00000017ff077819 */ /* 0x000fe20000011605 */
[----:B------:R-:W-:Y:S01]  /*0910*/  BSSY.RECONVERGENT B2, `(.L_x_14) ;  /* 0x0000066000027945 */ /* 0x000fe20003800200 */
[--C-:B------:R-:W-:Y:S01]  /*0920*/  SHF.R.U32.HI R12, RZ, 0x17, R2.reuse ;  /* 0x00000017ff0c7819 */ /* 0x100fe20000011602 */
[----:B------:R-:W-:Y:S01]  /*0930*/  IMAD.MOV.U32 R13, RZ, RZ, R2 ;  /* 0x000000ffff0d7224 */ /* 0x000fe200078e0002 */
[----:B------:R-:W-:Y:S01]  /*0940*/  LOP3.LUT R7, R7, 0xff, RZ, 0xc0, !PT ;  /* 0x000000ff07077812 */ /* 0x000fe200078ec0ff */
[----:B------:R-:W-:Y:S01]  /*0950*/  IMAD.MOV.U32 R18, RZ, RZ, 0x42c80000 ;  /* 0x42c80000ff127424 */ /* 0x000fe200078e00ff */
[----:B------:R-:W-:-:S03]  /*0960*/  LOP3.LUT R12, R12, 0xff, RZ, 0xc0, !PT ;  /* 0x000000ff0c0c7812 */ /* 0x000fc600078ec0ff */
[----:B------:R-:W-:Y:S01]  /*0970*/  VIADD R9, R7, 0xffffffff ;  /* 0xffffffff07097836 */ /* 0x000fe20000000000 */
[----:B------:R-:W-:-:S04]  /*0980*/  IADD3 R0, PT, PT, R12, -0x1, RZ ;  /* 0xffffffff0c007810 */ /* 0x000fc80007ffe0ff */
[----:B------:R-:W-:-:S04]  /*0990*/  ISETP.GT.U32.AND P0, PT, R9, 0xfd, PT ;  /* 0x000000fd0900780c */ /* 0x000fc80003f04070 */
[----:B------:R-:W-:-:S13]  /*09a0*/  ISETP.GT.U32.OR P0, PT, R0, 0xfd, P0 ;  /* 0x000000fd0000780c */ /* 0x000fda0000704470 */
[----:B------:R-:W-:Y:S01]  /*09b0*/  @!P0 MOV R8, RZ ;  /* 0x000000ff00088202 */ /* 0x000fe20000000f00 */
[----:B------:R-:W-:Y:S06]  /*09c0*/  @!P0 BRA `(.L_x_15) ;  /* 0x0000000000648947 */ /* 0x000fec0003800000 */
[----:B------:R-:W-:Y:S01]  /*09d0*/  IMAD.MOV.U32 R0, RZ, RZ, 0x42c80000 ;  /* 0x42c80000ff007424 */ /* 0x000fe200078e00ff */
[----:B------:R-:W-:-:S04]  /*09e0*/  FSETP.GTU.FTZ.AND P0, PT, |R2|, +INF , PT ;  /* 0x7f8000000200780b */ /* 0x000fc80003f1c200 */
[----:B------:R-:W-:-:S04]  /*09f0*/  FSETP.GTU.FTZ.AND P1, PT, |R0|, +INF , PT ;  /* 0x7f8000000000780b */ /* 0x000fc80003f3c200 */
[----:B------:R-:W-:-:S13]  /*0a00*/  PLOP3.LUT P0, PT, P0, P1, PT, 0xf8, 0x8f ;  /* 0x00000000008f781c */ /* 0x000fda0000703f70 */
[----:B------:R-:W-:Y:S05]  /*0a10*/  @P0 BRA `(.L_x_16) ;  /* 0x0000000400500947 */ /* 0x000fea0003800000 */
[----:B------:R-:W-:-:S13]  /*0a20*/  LOP3.LUT P0, RZ, R18, 0x7fffffff, R13, 0xc8, !PT ;  /* 0x7fffffff12ff7812 */ /* 0x000fda000780c80d */
[----:B------:R-:W-:Y:S05]  /*0a30*/  @!P0 BRA `(.L_x_17) ;  /* 0x0000000400408947 */ /* 0x000fea0003800000 */
[----:B------:R-:W-:Y:S02]  /*0a40*/  FSETP.NEU.FTZ.AND P3, PT, |R2|, +INF , PT ;  /* 0x7f8000000200780b */ /* 0x000fe40003f7d200 */
[----:B------:R-:W-:Y:S02]  /*0a50*/  FSETP.NEU.FTZ.AND P1, PT, |R0|, +INF , PT ;  /* 0x7f8000000000780b */ /* 0x000fe40003f3d200 */
[----:B------:R-:W-:-:S11]  /*0a60*/  FSETP.NEU.FTZ.AND P0, PT, |R2|, +INF , PT ;  /* 0x7f8000000200780b */ /* 0x000fd60003f1d200 */
[----:B------:R-:W-:Y:S05]  /*0a70*/  @!P1 BRA !P3, `(.L_x_17) ;  /* 0x0000000400309947 */ /* 0x000fea0005800000 */
[----:B------:R-:W-:-:S04]  /*0a80*/  LOP3.LUT P3, RZ, R13, 0x7fffffff, RZ, 0xc0, !PT ;  /* 0x7fffffff0dff7812 */ /* 0x000fc8000786c0ff */
[----:B------:R-:W-:-:S13]  /*0a90*/  PLOP3.LUT P1, PT, P1, P3, PT, 0x2f, 0xf2 ;  /* 0x0000000000f2781c */ /* 0x000fda0000f26577 */
[----:B------:R-:W-:Y:S05]  /*0aa0*/  @P1 BRA `(.L_x_18) ;  /* 0x00000004001c1947 */ /* 0x000fea0003800000 */
[----:B------:R-:W-:-:S04]  /*0ab0*/  LOP3.LUT P1, RZ, R18, 0x7fffffff, RZ, 0xc0, !PT ;  /* 0x7fffffff12ff7812 */ /* 0x000fc8000782c0ff */
[----:B------:R-:W-:-:S13]  /*0ac0*/  PLOP3.LUT P0, PT, P0, P1, PT, 0x2f, 0xf2 ;  /* 0x0000000000f2781c */ /* 0x000fda0000702577 */
[----:B------:R-:W-:Y:S05]  /*0ad0*/  @P0 BRA `(.L_x_19) ;  /* 0x0000000400040947 */ /* 0x000fea0003800000 */
[----:B------:R-:W-:Y:S01]  /*0ae0*/  VIADD R8, R12, 0xffffffff ;  /* 0xffffffff0c087836 */ /* 0x000fe20000000000 */
[----:B------:R-:W-:-:S04]  /*0af0*/  ISETP.GE.AND P1, PT, R9, RZ, PT ;  /* 0x000000ff0900720c */ /* 0x000fc80003f26270 */
[----:B------:R-:W-:-:S09]  /*0b00*/  ISETP.GE.AND P0, PT, R8, RZ, PT ;  /* 0x000000ff0800720c */ /* 0x000fd20003f06270 */
[----:B------:R-:W-:-:S04]  /*0b10*/  @!P1 FFMA R18, R0, 1.84467440737095516160e+19, RZ ;  /* 0x5f80000000129823 */ /* 0x000fc800000000ff */
[----:B------:R-:W-:Y:S01]  /*0b20*/  @P0 MOV R8, RZ ;  /* 0x000000ff00080202 */ /* 0x000fe20000000f00 */
[----:B------:R-:W-:Y:S02]  /*0b30*/  @!P0 IMAD.MOV.U32 R8, RZ, RZ, -0x40 ;  /* 0xffffffc0ff088424 */ /* 0x000fe400078e00ff */
[----:B------:R-:W-:Y:S02]  /*0b40*/  @!P0 FFMA R13, R2, 1.84467440737095516160e+19, RZ ;  /* 0x5f800000020d8823 */ /* 0x000fe400000000ff */
[----:B------:R-:W-:-:S07]  /*0b50*/  @!P1 VIADD R8, R8, 0x40 ;  /* 0x0000004008089836 */ /* 0x000fce0000000000 */
.L_x_15:
[----:B------:R-:W-:Y:S01]  /*0b60*/  LEA R9, R7, 0xc0800000, 0x17 ;  /* 0xc080000007097811 */ /* 0x000fe200078eb8ff */
[----:B------:R-:W-:Y:S01]  /*0b70*/  VIADD R12, R12, 0xffffff81 ;  /* 0xffffff810c0c7836 */ /* 0x000fe20000000000 */
[----:B------:R-:W-:Y:S02]  /*0b80*/  BSSY.RECONVERGENT B3, `(.L_x_20) ;  /* 0x0000035000037945 */ /* 0x000fe40003800200 */
[----:B------:R-:W-:Y:S01]  /*0b90*/  IADD3 R22, PT, PT, -R9, R18, RZ ;  /* 0x0000001209167210 */ /* 0x000fe20007ffe1ff */
[----:B------:R-:W-:-:S03]  /*0ba0*/  IMAD R0, R12, -0x800000, R13 ;  /* 0xff8000000c007824 */ /* 0x000fc600078e020d */
[----:B------:R-:W0:Y:S01]  /*0bb0*/  MUFU.RCP R18, R22 ;  /* 0x0000001600127308 */ /* 0x000e220000001000 */
[----:B------:R-:W-:-:S04]  /*0bc0*/  FADD.FTZ R9, -R22, -RZ ;  /* 0x800000ff16097221 */ /* 0x000fc80000010100 */
[----:B0-----:R-:W-:-:S04]  /*0bd0*/  FFMA R19, R18, R9, 1 ;  /* 0x3f80000012137423 */ /* 0x001fc80000000009 */
[----:B------:R-:W-:-:S04]  /*0be0*/  FFMA R19, R18, R19, R18 ;  /* 0x0000001312137223 */ /* 0x000fc80000000012 */
[----:B------:R-:W-:-:S04]  /*0bf0*/  FFMA R18, R0, R19, RZ ;  /* 0x0000001300127223 */ /* 0x000fc800000000ff */
[----:B------:R-:W-:-:S04]  /*0c00*/  FFMA R13, R9, R18, R0 ;  /* 0x00000012090d7223 */ /* 0x000fc80000000000 */
[----:B------:R-:W-:Y:S01]  /*0c10*/  FFMA R18, R19, R13, R18 ;  /* 0x0000000d13127223 */ /* 0x000fe20000000012 */
[----:B------:R-:W-:-:S03]  /*0c20*/  IADD3 R13, PT, PT, R12, 0x7f, -R7 ;  /* 0x0000007f0c0d7810 */ /* 0x000fc60007ffe807 */
[----:B------:R-:W-:Y:S02]  /*0c30*/  FFMA R9, R9, R18, R0 ;  /* 0x0000001209097223 */ /* 0x000fe40000000000 */
[----:B------:R-:W-:Y:S02]  /*0c40*/  IMAD.IADD R13, R13, 0x1, R8 ;  /* 0x000000010d0d7824 */ /* 0x000fe400078e0208 */
[----:B------:R-:W-:-:S05]  /*0c50*/  FFMA R0, R19, R9, R18 ;  /* 0x0000000913007223 */ /* 0x000fca0000000012 */
[----:B------:R-:W-:-:S04]  /*0c60*/  SHF.R.U32.HI R7, RZ, 0x17, R0 ;  /* 0x00000017ff077819 */ /* 0x000fc80000011600 */
[----:B------:R-:W-:-:S04]  /*0c70*/  LOP3.LUT R8, R7, 0xff, RZ, 0xc0, !PT ;  /* 0x000000ff07087812 */ /* 0x000fc800078ec0ff */
[----:B------:R-:W-:-:S05]  /*0c80*/  IADD3 R7, PT, PT, R8, R13, RZ ;  /* 0x0000000d08077210 */ /* 0x000fca0007ffe0ff */
[----:B------:R-:W-:-:S05]  /*0c90*/  VIADD R8, R7, 0xffffffff ;  /* 0xffffffff07087836 */ /* 0x000fca0000000000 */
[----:B------:R-:W-:-:S13]  /*0ca0*/  ISETP.GE.U32.AND P0, PT, R8, 0xfe, PT ;  /* 0x000000fe0800780c */ /* 0x000fda0003f06070 */
[----:B------:R-:W-:Y:S05]  /*0cb0*/  @!P0 BRA `(.L_x_21) ;  /* 0x0000000000808947 */ /* 0x000fea0003800000 */
[----:B------:R-:W-:-:S13]  /*0cc0*/  ISETP.GT.AND P0, PT, R7, 0xfe, PT ;  /* 0x000000fe0700780c */ /* 0x000fda0003f04270 */
[----:B------:R-:W-:Y:S05]  /*0cd0*/  @P0 BRA `(.L_x_22) ;  /* 0x00000000006c0947 */ /* 0x000fea0003800000 */
[----:B------:R-:W-:-:S13]  /*0ce0*/  ISETP.GE.AND P0, PT, R7, 0x1, PT ;  /* 0x000000010700780c */ /* 0x000fda0003f06270 */
[----:B------:R-:W-:Y:S05]  /*0cf0*/  @P0 BRA `(.L_x_23) ;  /* 0x0000000000740947 */ /* 0x000fea0003800000 */
[----:B------:R-:W-:Y:S02]  /*0d00*/  ISETP.GE.AND P0, PT, R7, -0x18, PT ;  /* 0xffffffe80700780c */ /* 0x000fe40003f06270 */
[----:B------:R-:W-:-:S11]  /*0d10*/  LOP3.LUT R0, R0, 0x80000000, RZ, 0xc0, !PT ;  /* 0x8000000000007812 */ /* 0x000fd600078ec0ff */
[----:B------:R-:W-:Y:S05]  /*0d20*/  @!P0 BRA `(.L_x_23) ;  /* 0x0000000000688947 */ /* 0x000fea0003800000 */
[CCC-:B------:R-:W-:Y:S01]  /*0d30*/  FFMA.RZ R8, R19.reuse, R9.reuse, R18.reuse ;  /* 0x0000000913087223 */ /* 0x1c0fe2000000c012 */
[CCC-:B------:R-:W-:Y:S01]  /*0d40*/  FFMA.RP R12, R19.reuse, R9.reuse, R18.reuse ;  /* 0x00000009130c7223 */ /* 0x1c0fe20000008012 */
[----:B------:R-:W-:Y:S01]  /*0d50*/  FFMA.RM R19, R19, R9, R18 ;  /* 0x0000000913137223 */ /* 0x000fe20000004012 */
[C---:B------:R-:W-:Y:S01]  /*0d60*/  VIADD R9, R7.reuse, 0x20 ;  /* 0x0000002007097836 */ /* 0x040fe20000000000 */
[C---:B------:R-:W-:Y:S02]  /*0d70*/  ISETP.NE.AND P3, PT, R7.reuse, RZ, PT ;  /* 0x000000ff0700720c */ /* 0x040fe40003f65270 */
[----:B------:R-:W-:Y:S02]  /*0d80*/  LOP3.LUT R8, R8, 0x7fffff, RZ, 0xc0, !PT ;  /* 0x007fffff08087812 */ /* 0x000fe400078ec0ff */
[----:B------:R-:W-:Y:S02]  /*0d90*/  ISETP.NE.AND P1, PT, R7, RZ, PT ;  /* 0x000000ff0700720c */ /* 0x000fe40003f25270 */
[----:B------:R-:W-:-:S02]  /*0da0*/  LOP3.LUT R8, R8, 0x800000, RZ, 0xfc, !PT ;  /* 0x0080000008087812 */ /* 0x000fc400078efcff */
[----:B------:R-:W-:Y:S02]  /*0db0*/  IADD3 R7, PT, PT, -R7, RZ, RZ ;  /* 0x000000ff07077210 */ /* 0x000fe40007ffe1ff */
[----:B------:R-:W-:Y:S02]  /*0dc0*/  SHF.L.U32 R9, R8, R9, RZ ;  /* 0x0000000908097219 */ /* 0x000fe400000006ff */
[----:B------:R-:W-:Y:S02]  /*0dd0*/  FSETP.NEU.FTZ.AND P0, PT, R12, R19, PT ;  /* 0x000000130c00720b */ /* 0x000fe40003f1d000 */
[----:B------:R-:W-:Y:S02]  /*0de0*/  SEL R7, R7, RZ, P3 ;  /* 0x000000ff07077207 */ /* 0x000fe40001800000 */
[----:B------:R-:W-:Y:S02]  /*0df0*/  ISETP.NE.AND P1, PT, R9, RZ, P1 ;  /* 0x000000ff0900720c */ /* 0x000fe40000f25270 */
[----:B------:R-:W-:-:S02]  /*0e00*/  SHF.R.U32.HI R12, RZ, R7, R8 ;  /* 0x00000007ff0c7219 */ /* 0x000fc40000011608 */
[----:B------:R-:W-:Y:S02]  /*0e10*/  PLOP3.LUT P0, PT, P0, P1, PT, 0xf8, 0x8f ;  /* 0x00000000008f781c */ /* 0x000fe40000703f70 */
[----:B------:R-:W-:Y:S02]  /*0e20*/  SHF.R.U32.HI R8, RZ, 0x1, R12 ;  /* 0x00000001ff087819 */ /* 0x000fe4000001160c */
[----:B------:R-:W-:-:S04]  /*0e30*/  SEL R7, RZ, 0x1, !P0 ;  /* 0x00000001ff077807 */ /* 0x000fc80004000000 */
[----:B------:R-:W-:-:S04]  /*0e40*/  LOP3.LUT R7, R7, 0x1, R8, 0xf8, !PT ;  /* 0x0000000107077812 */ /* 0x000fc800078ef808 */
[----:B------:R-:W-:-:S05]  /*0e50*/  LOP3.LUT R7, R7, R12, RZ, 0xc0, !PT ;  /* 0x0000000c07077212 */ /* 0x000fca00078ec0ff */
[----:B------:R-:W-:-:S05]  /*0e60*/  IMAD.IADD R7, R8, 0x1, R7 ;  /* 0x0000000108077824 */ /* 0x000fca00078e0207 */
[----:B------:R-:W-:Y:S01]  /*0e70*/  LOP3.LUT R0, R7, R0, RZ, 0xfc, !PT ;  /* 0x0000000007007212 */ /* 0x000fe200078efcff */
[----:B------:R-:W-:Y:S06]  /*0e80*/  BRA `(.L_x_23) ;  /* 0x0000000000107947 */ /* 0x000fec0003800000 */
.L_x_22:
[----:B------:R-:W-:-:S04]  /*0e90*/  LOP3.LUT R0, R0, 0x80000000, RZ, 0xc0, !PT ;  /* 0x8000000000007812 */ /* 0x000fc800078ec0ff */
[----:B------:R-:W-:Y:S01]  /*0ea0*/  LOP3.LUT R0, R0, 0x7f800000, RZ, 0xfc, !PT ;  /* 0x7f80000000007812 */ /* 0x000fe200078efcff */
[----:B------:R-:W-:Y:S06]  /*0eb0*/  BRA `(.L_x_23) ;  /* 0x0000000000047947 */ /* 0x000fec0003800000 */
.L_x_21:
[----:B------:R-:W-:-:S07]  /*0ec0*/  IMAD R0, R13, 0x800000, R0 ;  /* 0x008000000d007824 */ /* 0x000fce00078e0200 */
.L_x_23:
[----:B------:R-:W-:Y:S05]  /*0ed0*/  BSYNC.RECONVERGENT B3 ;  /* 0x0000000000037941 */ /* 0x000fea0003800200 */
.L_x_20:
[----:B------:R-:W-:Y:S05]  /*0ee0*/  BRA `(.L_x_24) ;  /* 0x0000000000207947 */ /* 0x000fea0003800000 */
.L_x_19:
[----:B------:R-:W-:-:S04]  /*0ef0*/  LOP3.LUT R13, R18, 0x80000000, R13, 0x48, !PT ;  /* 0x80000000120d7812 */ /* 0x000fc800078e480d */
[----:B------:R-:W-:Y:S01]  /*0f00*/  LOP3.LUT R0, R13, 0x7f800000, RZ, 0xfc, !PT ;  /* 0x7f8000000d007812 */ /* 0x000fe200078efcff */
[----:B------:R-:W-:Y:S06]  /*0f10*/  BRA `(.L_x_24) ;  /* 0x0000000000147947 */ /* 0x000fec0003800000 */
.L_x_18:
[----:B------:R-:W-:Y:S01]  /*0f20*/  LOP3.LUT R0, R18, 0x80000000, R13, 0x48, !PT ;  /* 0x8000000012007812 */ /* 0x000fe200078e480d */
[----:B------:R-:W-:Y:S06]  /*0f30*/  BRA `(.L_x_24) ;  /* 0x00000000000c7947 */ /* 0x000fec0003800000 */
.L_x_17:
[----:B------:R-:W0:Y:S01]  /*0f40*/  MUFU.RSQ R0, -QNAN ;  /* 0xffc0000000007908 */ /* 0x000e220000001400 */
[----:B------:R-:W-:Y:S05]  /*0f50*/  BRA `(.L_x_24) ;  /* 0x0000000000047947 */ /* 0x000fea0003800000 */
.L_x_16:
[----:B------:R-:W-:-:S07]  /*0f60*/  FADD.FTZ R0, R2, R0 ;  /* 0x0000000002007221 */ /* 0x000fce0000010000 */
.L_x_24:
[----:B------:R-:W-:Y:S05]  /*0f70*/  BSYNC.RECONVERGENT B2 ;  /* 0x0000000000027941 */ /* 0x000fea0003800200 */
.L_x_14:
[----:B------:R-:W-:Y:S01]  /*0f80*/  MOV R8, R4 ;  /* 0x0000000400087202 */ /* 0x000fe20000000f00 */
[----:B------:R-:W-:-:S04]  /*0f90*/  IMAD.MOV.U32 R9, RZ, RZ, 0x0 ;  /* 0x00000000ff097424 */ /* 0x000fc800078e00ff */
[----:B0-----:R-:W-:Y:S05]  /*0fa0*/  RET.REL.NODEC R8 `(_Z17leaky_relu_kernelPKfPfi) ;  /* 0xfffffff008147950 */ /* 0x001fea0003c3ffff */
.L_x_25:
[----:B------:R-:W-:-:S00]  /*0fb0*/  BRA `(.L_x_25) ;  /* 0xfffffffc00fc7947 */ /* 0x000fc0000383ffff */
[----:B------:R-:W-:-:S00]  /*0fc0*/  NOP ;  /* 0x0000000000007918 */ /* 0x000fc00000000000 */
        /* <DEDUP_REMOVED lines=11> */
.L_x_26:


//--------------------- .nv.shared.reserved.0     --------------------------
	.section	.nv.shared.reserved.0,"aw",@nobits
	.weak		__nv_reservedSMEM_offset_0_alias
	.size		__nv_reservedSMEM_offset_0_alias, 0, 64
	.other		__nv_reservedSMEM_offset_0_alias,@"STO_CUDA_RESERVED_SHARED STV_DEFAULT"
__nv_reservedSMEM_offset_0_alias:
	.zero		0
	.zero		64


//--------------------- .nv.constant0._Z17leaky_relu_kernelPKfPfi --------------------------
	.section	.nv.constant0._Z17leaky_relu_kernelPKfPfi,"a",@progbits
	.sectionflags	@""
	.align	4
.nv.constant0._Z17leaky_relu_kernelPKfPfi:
	.zero		916


//--------------------- SYMBOLS --------------------------

	.type		.nv.reservedSmem.offset0,@object
	.size		.nv.reservedSmem.offset0,0x4
